//
// Generated by NVIDIA NVVM Compiler
//
// Compiler Build ID: CL-36424714
// Cuda compilation tools, release 13.0, V13.0.88
// Based on NVVM 20.0.0
//

.version 9.0
.target sm_100
.address_size 64

	// .globl	_Z6kernelv
.extern .func  (.param .b32 func_retval0) vprintf
(
	.param .b64 vprintf_param_0,
	.param .b64 vprintf_param_1
)
;
.global .align 1 .b8 $str[4] = {72, 105, 10};

.visible .entry _Z6kernelv()
{
	.reg .b32 	%r<3>;
	.reg .b64 	%rd<3>;

	mov.u64 	%rd1, $str;
	cvta.global.u64 	%rd2, %rd1;
	{ // callseq 0, 0
	.param .b64 param0;
	st.param.b64 	[param0], %rd2;
	.param .b64 param1;
	st.param.b64 	[param1], 0;
	.param .b32 retval0;
	call.uni (retval0), 
	vprintf, 
	(
	param0, 
	param1
	);
	ld.param.b32 	%r1, [retval0];
	} // callseq 0
	ret;

}


// ===== COMPILED SASS (sm_100) =====

	.target	sm_100

	.elftype	@"ET_EXEC"


//--------------------- .note.nv.tkinfo           --------------------------
	.section	.note.nv.tkinfo,"",@"SHT_NOTE"
	.sectionflags	@"SHF_NOTE_NV_TKINFO"
	.tkinfo
        /*0018*/ 	.word	0x00000002
        /*0030*/ 	.string	""
        /*0030*/ 	.string	"ptxas"
        /*0030*/ 	.string	"Cuda compilation tools, release 13.0, V13.0.88"
        /*0030*/ 	.string	"Build cuda_13.0.r13.0/compiler.36424714_0"
        /*0030*/ 	.string	"-arch sm_100 -m 64 "



//--------------------- .note.nv.cuinfo           --------------------------
	.section	.note.nv.cuinfo,"",@"SHT_NOTE"
	.sectionflags	@"SHF_NOTE_NV_CUINFO"
        /*0018*/ 	.short	0x0002
        /*001a*/ 	.short	0x0064
        /*001c*/ 	.short	0x0082
	.zero		2


//--------------------- .nv.info                  --------------------------
	.section	.nv.info,"",@"SHT_CUDA_INFO"
	.align	4


	//----- nvinfo : EIATTR_REGCOUNT
	.align		4
        /*0000*/ 	.byte	0x04, 0x2f
        /*0002*/ 	.short	(.L_2 - .L_1)
	.align		4
.L_1:
        /*0004*/ 	.word	index@(_Z6kernelv)
        /*0008*/ 	.word	0x00000018


	//----- nvinfo : EIATTR_FRAME_SIZE
	.align		4
.L_2:
        /*000c*/ 	.byte	0x04, 0x11
        /*000e*/ 	.short	(.L_4 - .L_3)
	.align		4
.L_3:
        /*0010*/ 	.word	index@(_Z6kernelv)
        /*0014*/ 	.word	0x00000000


	//----- nvinfo : EIATTR_MIN_STACK_SIZE
	.align		4
.L_4:
        /*0018*/ 	.byte	0x04, 0x12
        /*001a*/ 	.short	(.L_6 - .L_5)
	.align		4
.L_5:
        /*001c*/ 	.word	index@(_Z6kernelv)
        /*0020*/ 	.word	0x00000000
.L_6:


//--------------------- .nv.compat                --------------------------
	.section	.nv.compat,"",@"SHT_CUDA_COMPAT_INFO"
	.align	4
        /*0000*/ 	.byte	0x02, 0x09, 0x00, 0x00, 0x02, 0x02, 0x01, 0x00, 0x02, 0x05, 0x05, 0x00, 0x03, 0x07, 0x01, 0x01
        /*0010*/ 	.byte	0x02, 0x03, 0x00, 0x00, 0x02, 0x06, 0x01, 0x00, 0x04, 0x0b, 0x08, 0x00, 0x09, 0x00, 0x00, 0x00
        /*0020*/ 	.byte	0x00, 0x00, 0x00, 0x00


//--------------------- .nv.info._Z6kernelv       --------------------------
	.section	.nv.info._Z6kernelv,"",@"SHT_CUDA_INFO"
	.sectionflags	@""
	.align	4


	//----- nvinfo : EIATTR_CUDA_API_VERSION
	.align		4
        /*0000*/ 	.byte	0x04, 0x37
        /*0002*/ 	.short	(.L_8 - .L_7)
.L_7:
        /*0004*/ 	.word	0x00000082


	//----- nvinfo : EIATTR_SPARSE_MMA_MASK
	.align		4
.L_8:
        /*0008*/ 	.byte	0x03, 0x50
        /*000a*/ 	.short	0x0000


	//----- nvinfo : EIATTR_MAXREG_COUNT
	.align		4
        /*000c*/ 	.byte	0x03, 0x1b
        /*000e*/ 	.short	0x00ff


	//----- nvinfo : EIATTR_EXTERNS
	.align		4
        /*0010*/ 	.byte	0x04, 0x0f
        /*0012*/ 	.short	(.L_10 - .L_9)


	//   ....[0]....
	.align		4
.L_9:
        /*0014*/ 	.word	index@(vprintf)


	//----- nvinfo : EIATTR_MERCURY_ISA_VERSION
	.align		4
.L_10:
        /*0018*/ 	.byte	0x03, 0x5f
        /*001a*/ 	.short	0x0101


	//----- nvinfo : EIATTR_VRC_CTA_INIT_COUNT
	.align		4
        /*001c*/ 	.byte	0x02, 0x4a
	.zero		1
	.zero		1


	//----- nvinfo : EIATTR_SYSCALL_OFFSETS
	.align		4
        /*0020*/ 	.byte	0x04, 0x46
        /*0022*/ 	.short	(.L_12 - .L_11)


	//   ....[0]....
.L_11:
        /*0024*/ 	.word	0x00000080


	//----- nvinfo : EIATTR_EXIT_INSTR_OFFSETS
	.align		4
.L_12:
        /*0028*/ 	.byte	0x04, 0x1c
        /*002a*/ 	.short	(.L_14 - .L_13)


	//   ....[0]....
.L_13:
        /*002c*/ 	.word	0x00000090


	//----- nvinfo : EIATTR_SW_WAR
	.align		4
.L_14:
        /*0030*/ 	.byte	0x04, 0x36
        /*0032*/ 	.short	(.L_16 - .L_15)
.L_15:
        /*0034*/ 	.word	0x00000008
.L_16:


//--------------------- .nv.callgraph             --------------------------
	.section	.nv.callgraph,"",@"SHT_CUDA_CALLGRAPH"
	.align	4
	.sectionentsize	8
	.align		4
        /*0000*/ 	.word	0x00000000
	.align		4
        /*0004*/ 	.word	0xffffffff
	.align		4
        /*0008*/ 	.word	index@(_Z6kernelv)
	.align		4
        /*000c*/ 	.word	index@(vprintf)
	.align		4
        /*0010*/ 	.word	0x00000000
	.align		4
        /*0014*/ 	.word	0xfffffffe
	.align		4
        /*0018*/ 	.word	0x00000000
	.align		4
        /*001c*/ 	.word	0xfffffffd
	.align		4
        /*0020*/ 	.word	0x00000000
	.align		4
        /*0024*/ 	.word	0xfffffffc


//--------------------- .nv.constant4             --------------------------
	.section	.nv.constant4,"a",@progbits
	.align	8
	.align		8
.nv.constant4:
        /*0000*/ 	.dword	vprintf
	.align		8
        /*0008*/ 	.dword	$str


//--------------------- .text._Z6kernelv          --------------------------
	.section	.text._Z6kernelv,"ax",@progbits
	.align	128
        .global         _Z6kernelv
        .type           _Z6kernelv,@function
        .size           _Z6kernelv,(.L_x_2 - _Z6kernelv)
        .other          _Z6kernelv,@"STO_CUDA_ENTRY STV_DEFAULT"
_Z6kernelv:
.text._Z6kernelv:
[----:B------:R-:W0:Y:S01]  /*0000*/  LDC R1, c[0x0][0x37c] ;  /* 0x0000df00ff017b82 */ /* 0x000e220000000800 */
[----:B------:R-:W-:Y:S01]  /*0010*/  MOV R0, 0x0 ;  /* 0x0000000000007802 */ /* 0x000fe20000000f00 */
[----:B------:R-:W1:Y:S01]  /*0020*/  LDCU.64 UR4, c[0x4][0x8] ;  /* 0x01000100ff0477ac */ /* 0x000e620008000a00 */
[----:B------:R-:W-:-:S05]  /*0030*/  CS2R R6, SRZ ;  /* 0x0000000000067805 */ /* 0x000fca000001ff00 */
[----:B------:R2:W3:Y:S01]  /*0040*/  LDC.64 R2, c[0x4][R0] ;  /* 0x0100000000027b82 */ /* 0x0004e20000000a00 */
[----:B-1----:R-:W-:Y:S02]  /*0050*/  IMAD.U32 R4, RZ, RZ, UR4 ;  /* 0x00000004ff047e24 */ /* 0x002fe4000f8e00ff */
[----:B--2---:R-:W-:-:S07]  /*0060*/  IMAD.U32 R5, RZ, RZ, UR5 ;  /* 0x00000005ff057e24 */ /* 0x004fce000f8e00ff */
[----:B------:R-:W-:-:S07]  /*0070*/  LEPC R20, `(.L_x_0) ;  /* 0x000000001014794e */ /* 0x000fce0000000000 */
[----:B0--3--:R-:W-:Y:S05]  /*0080*/  CALL.ABS.NOINC R2 ;  /* 0x0000000002007343 */ /* 0x009fea0003c00000 */
.L_x_0:
[----:B------:R-:W-:Y:S05]  /*0090*/  EXIT ;  /* 0x000000000000794d */ /* 0x000fea0003800000 */
.L_x_1:
[----:B------:R-:W-:-:S00]  /*00a0*/  BRA `(.L_x_1) ;  /* 0xfffffffc00fc7947 */ /* 0x000fc0000383ffff */
[----:B------:R-:W-:-:S00]  /*00b0*/  NOP ;  /* 0x0000000000007918 */ /* 0x000fc00000000000 */
        /* <DEDUP_REMOVED lines=12> */
.L_x_2:


//--------------------- .nv.global.init           --------------------------
	.section	.nv.global.init,"aw",@progbits
.nv.global.init:
	.type		$str,@object
	.size		$str,(.L_0 - $str)
$str:
        /*0000*/ 	.byte	0x48, 0x69, 0x0a, 0x00
.L_0:


//--------------------- .nv.shared.reserved.0     --------------------------
	.section	.nv.shared.reserved.0,"aw",@nobits
	.weak		__nv_reservedSMEM_offset_0_alias
	.size		__nv_reservedSMEM_offset_0_alias, 0, 64
	.other		__nv_reservedSMEM_offset_0_alias,@"STO_CUDA_RESERVED_SHARED STV_DEFAULT"
__nv_reservedSMEM_offset_0_alias:
	.zero		0
	.zero		64


//--------------------- .nv.constant0._Z6kernelv  --------------------------
	.section	.nv.constant0._Z6kernelv,"a",@progbits
	.sectionflags	@""
	.align	4
.nv.constant0._Z6kernelv:
	.zero		896


//--------------------- SYMBOLS --------------------------

	.type		.nv.reservedSmem.offset0,@object
	.size		.nv.reservedSmem.offset0,0x4
	.type		vprintf,@function
